//
// Generated by NVIDIA NVVM Compiler
//
// Compiler Build ID: CL-36424714
// Cuda compilation tools, release 13.0, V13.0.88
// Based on NVVM 20.0.0
//

.version 9.0
.target sm_100
.address_size 64

	// .globl	_Z10prefix_sumPKfPfi
// _ZZ10prefix_sumPKfPfiE4smem has been demoted

.visible .entry _Z10prefix_sumPKfPfi(
	.param .u64 .ptr .align 1 _Z10prefix_sumPKfPfi_param_0,
	.param .u64 .ptr .align 1 _Z10prefix_sumPKfPfi_param_1,
	.param .u32 _Z10prefix_sumPKfPfi_param_2
)
{
	.reg .pred 	%p<11>;
	.reg .b32 	%r<46>;
	.reg .b32 	%f<11>;
	.reg .b64 	%rd<9>;
	// demoted variable
	.shared .align 4 .b8 _ZZ10prefix_sumPKfPfiE4smem[1024];
	ld.param.u64 	%rd2, [_Z10prefix_sumPKfPfi_param_0];
	ld.param.u64 	%rd3, [_Z10prefix_sumPKfPfi_param_1];
	ld.param.u32 	%r16, [_Z10prefix_sumPKfPfi_param_2];
	mov.u32 	%r1, %tid.x;
	mov.u32 	%r18, %ntid.x;
	mov.u32 	%r19, %ctaid.x;
	mul.lo.s32 	%r20, %r18, %r19;
	add.s32 	%r2, %r20, %r1;
	sub.s32 	%r21, %r16, %r20;
	min.s32 	%r22, %r21, 256;
	max.s32 	%r3, %r22, 0;
	mov.b32 	%r43, 1;
$L__BB0_1:
	mov.u32 	%r4, %r43;
	setp.lt.s32 	%p1, %r4, %r3;
	shl.b32 	%r43, %r4, 1;
	@%p1 bra 	$L__BB0_1;
	setp.ge.s32 	%p2, %r2, %r16;
	cvta.to.global.u64 	%rd4, %rd2;
	mul.wide.s32 	%rd5, %r2, 4;
	add.s64 	%rd1, %rd4, %rd5;
	shl.b32 	%r23, %r1, 2;
	mov.u32 	%r24, _ZZ10prefix_sumPKfPfiE4smem;
	add.s32 	%r6, %r24, %r23;
	@%p2 bra 	$L__BB0_4;
	ld.global.f32 	%f1, [%rd1];
	st.shared.f32 	[%r6], %f1;
	bra.uni 	$L__BB0_5;
$L__BB0_4:
	mov.b32 	%r25, 0;
	st.shared.u32 	[%r6], %r25;
$L__BB0_5:
	bar.sync 	0;
	setp.lt.u32 	%p3, %r4, 2;
	@%p3 bra 	$L__BB0_10;
	shl.b32 	%r27, %r1, 1;
	add.s32 	%r7, %r27, 2;
	shr.u32 	%r8, %r4, 1;
	mov.b32 	%r44, 1;
$L__BB0_7:
	mul.lo.s32 	%r10, %r44, %r7;
	setp.gt.s32 	%p4, %r10, %r4;
	@%p4 bra 	$L__BB0_9;
	sub.s32 	%r28, %r10, %r44;
	shl.b32 	%r29, %r28, 2;
	add.s32 	%r31, %r24, %r29;
	ld.shared.f32 	%f2, [%r31+-4];
	shl.b32 	%r32, %r44, 2;
	add.s32 	%r33, %r31, %r32;
	ld.shared.f32 	%f3, [%r33+-4];
	add.f32 	%f4, %f2, %f3;
	st.shared.f32 	[%r33+-4], %f4;
$L__BB0_9:
	bar.sync 	0;
	shl.b32 	%r44, %r44, 1;
	setp.le.s32 	%p5, %r44, %r8;
	@%p5 bra 	$L__BB0_7;
$L__BB0_10:
	add.s32 	%r34, %r4, -1;
	setp.ne.s32 	%p6, %r1, %r34;
	@%p6 bra 	$L__BB0_12;
	mov.b32 	%r35, 0;
	st.shared.u32 	[%r6], %r35;
$L__BB0_12:
	bar.sync 	0;
	setp.lt.s32 	%p7, %r4, 2;
	@%p7 bra 	$L__BB0_17;
	shl.b32 	%r36, %r1, 1;
	add.s32 	%r12, %r36, 2;
	mov.u32 	%r45, %r4;
$L__BB0_14:
	shr.u32 	%r14, %r45, 1;
	mul.lo.s32 	%r15, %r14, %r12;
	setp.gt.s32 	%p8, %r15, %r4;
	@%p8 bra 	$L__BB0_16;
	sub.s32 	%r37, %r15, %r14;
	shl.b32 	%r38, %r37, 2;
	add.s32 	%r40, %r24, %r38;
	ld.shared.f32 	%f5, [%r40+-4];
	shl.b32 	%r41, %r14, 2;
	add.s32 	%r42, %r40, %r41;
	ld.shared.f32 	%f6, [%r42+-4];
	st.shared.f32 	[%r40+-4], %f6;
	add.f32 	%f7, %f5, %f6;
	st.shared.f32 	[%r42+-4], %f7;
$L__BB0_16:
	bar.sync 	0;
	setp.gt.u32 	%p9, %r45, 3;
	mov.u32 	%r45, %r14;
	@%p9 bra 	$L__BB0_14;
$L__BB0_17:
	setp.ge.s32 	%p10, %r2, %r16;
	@%p10 bra 	$L__BB0_19;
	ld.shared.f32 	%f8, [%r6];
	ld.global.f32 	%f9, [%rd1];
	add.f32 	%f10, %f8, %f9;
	cvta.to.global.u64 	%rd6, %rd3;
	add.s64 	%rd8, %rd6, %rd5;
	st.global.f32 	[%rd8], %f10;
$L__BB0_19:
	ret;

}


// ===== COMPILED SASS (sm_100) =====

	.target	sm_100

	.elftype	@"ET_EXEC"


//--------------------- .note.nv.tkinfo           --------------------------
	.section	.note.nv.tkinfo,"",@"SHT_NOTE"
	.sectionflags	@"SHF_NOTE_NV_TKINFO"
	.tkinfo
        /*0018*/ 	.word	0x00000002
        /*0030*/ 	.string	""
        /*0030*/ 	.string	"ptxas"
        /*0030*/ 	.string	"Cuda compilation tools, release 13.0, V13.0.88"
        /*0030*/ 	.string	"Build cuda_13.0.r13.0/compiler.36424714_0"
        /*0030*/ 	.string	"-arch sm_100 -m 64 "



//--------------------- .note.nv.cuinfo           --------------------------
	.section	.note.nv.cuinfo,"",@"SHT_NOTE"
	.sectionflags	@"SHF_NOTE_NV_CUINFO"
        /*0018*/ 	.short	0x0002
        /*001a*/ 	.short	0x0064
        /*001c*/ 	.short	0x0082
	.zero		2


//--------------------- .nv.info                  --------------------------
	.section	.nv.info,"",@"SHT_CUDA_INFO"
	.align	4


	//----- nvinfo : EIATTR_REGCOUNT
	.align		4
        /*0000*/ 	.byte	0x04, 0x2f
        /*0002*/ 	.short	(.L_1 - .L_0)
	.align		4
.L_0:
        /*0004*/ 	.word	index@(_Z10prefix_sumPKfPfi)
        /*0008*/ 	.word	0x0000000f


	//----- nvinfo : EIATTR_FRAME_SIZE
	.align		4
.L_1:
        /*000c*/ 	.byte	0x04, 0x11
        /*000e*/ 	.short	(.L_3 - .L_2)
	.align		4
.L_2:
        /*0010*/ 	.word	index@(_Z10prefix_sumPKfPfi)
        /*0014*/ 	.word	0x00000000


	//----- nvinfo : EIATTR_MIN_STACK_SIZE
	.align		4
.L_3:
        /*0018*/ 	.byte	0x04, 0x12
        /*001a*/ 	.short	(.L_5 - .L_4)
	.align		4
.L_4:
        /*001c*/ 	.word	index@(_Z10prefix_sumPKfPfi)
        /*0020*/ 	.word	0x00000000
.L_5:


//--------------------- .nv.compat                --------------------------
	.section	.nv.compat,"",@"SHT_CUDA_COMPAT_INFO"
	.align	4
        /*0000*/ 	.byte	0x02, 0x09, 0x00, 0x00, 0x02, 0x02, 0x01, 0x00, 0x02, 0x05, 0x05, 0x00, 0x03, 0x07, 0x01, 0x01
        /*0010*/ 	.byte	0x02, 0x03, 0x00, 0x00, 0x02, 0x06, 0x01, 0x00, 0x04, 0x0b, 0x08, 0x00, 0x09, 0x00, 0x00, 0x00
        /*0020*/ 	.byte	0x00, 0x00, 0x00, 0x00


//--------------------- .nv.info._Z10prefix_sumPKfPfi --------------------------
	.section	.nv.info._Z10prefix_sumPKfPfi,"",@"SHT_CUDA_INFO"
	.sectionflags	@""
	.align	4


	//----- nvinfo : EIATTR_CUDA_API_VERSION
	.align		4
        /*0000*/ 	.byte	0x04, 0x37
        /*0002*/ 	.short	(.L_7 - .L_6)
.L_6:
        /*0004*/ 	.word	0x00000082


	//----- nvinfo : EIATTR_KPARAM_INFO
	.align		4
.L_7:
        /*0008*/ 	.byte	0x04, 0x17
        /*000a*/ 	.short	(.L_9 - .L_8)
.L_8:
        /*000c*/ 	.word	0x00000000
        /*0010*/ 	.short	0x0002
        /*0012*/ 	.short	0x0010
        /*0014*/ 	.byte	0x00, 0xf0, 0x11, 0x00


	//----- nvinfo : EIATTR_KPARAM_INFO
	.align		4
.L_9:
        /*0018*/ 	.byte	0x04, 0x17
        /*001a*/ 	.short	(.L_11 - .L_10)
.L_10:
        /*001c*/ 	.word	0x00000000
        /*0020*/ 	.short	0x0001
        /*0022*/ 	.short	0x0008
        /*0024*/ 	.byte	0x00, 0xf5, 0x21, 0x00


	//----- nvinfo : EIATTR_KPARAM_INFO
	.align		4
.L_11:
        /*0028*/ 	.byte	0x04, 0x17
        /*002a*/ 	.short	(.L_13 - .L_12)
.L_12:
        /*002c*/ 	.word	0x00000000
        /*0030*/ 	.short	0x0000
        /*0032*/ 	.short	0x0000
        /*0034*/ 	.byte	0x00, 0xf5, 0x21, 0x00


	//----- nvinfo : EIATTR_SPARSE_MMA_MASK
	.align		4
.L_13:
        /*0038*/ 	.byte	0x03, 0x50
        /*003a*/ 	.short	0x0000


	//----- nvinfo : EIATTR_MAXREG_COUNT
	.align		4
        /*003c*/ 	.byte	0x03, 0x1b
        /*003e*/ 	.short	0x00ff


	//----- nvinfo : EIATTR_NUM_BARRIERS
	.align		4
        /*0040*/ 	.byte	0x02, 0x4c
        /*0042*/ 	.byte	0x01
	.zero		1


	//----- nvinfo : EIATTR_MERCURY_ISA_VERSION
	.align		4
        /*0044*/ 	.byte	0x03, 0x5f
        /*0046*/ 	.short	0x0101


	//----- nvinfo : EIATTR_VRC_CTA_INIT_COUNT
	.align		4
        /*0048*/ 	.byte	0x02, 0x4a
	.zero		1
	.zero		1


	//----- nvinfo : EIATTR_EXIT_INSTR_OFFSETS
	.align		4
        /*004c*/ 	.byte	0x04, 0x1c
        /*004e*/ 	.short	(.L_15 - .L_14)


	//   ....[0]....
.L_14:
        /*0050*/ 	.word	0x00000450


	//   ....[1]....
        /*0054*/ 	.word	0x000004c0


	//----- nvinfo : EIATTR_CBANK_PARAM_SIZE
	.align		4
.L_15:
        /*0058*/ 	.byte	0x03, 0x19
        /*005a*/ 	.short	0x0014


	//----- nvinfo : EIATTR_PARAM_CBANK
	.align		4
        /*005c*/ 	.byte	0x04, 0x0a
        /*005e*/ 	.short	(.L_17 - .L_16)
	.align		4
.L_16:
        /*0060*/ 	.word	index@(.nv.constant0._Z10prefix_sumPKfPfi)
        /*0064*/ 	.short	0x0380
        /*0066*/ 	.short	0x0014


	//----- nvinfo : EIATTR_SW_WAR
	.align		4
.L_17:
        /*0068*/ 	.byte	0x04, 0x36
        /*006a*/ 	.short	(.L_19 - .L_18)
.L_18:
        /*006c*/ 	.word	0x00000008
.L_19:


//--------------------- .nv.callgraph             --------------------------
	.section	.nv.callgraph,"",@"SHT_CUDA_CALLGRAPH"
	.align	4
	.sectionentsize	8
	.align		4
        /*0000*/ 	.word	0x00000000
	.align		4
        /*0004*/ 	.word	0xffffffff
	.align		4
        /*0008*/ 	.word	0x00000000
	.align		4
        /*000c*/ 	.word	0xfffffffe
	.align		4
        /*0010*/ 	.word	0x00000000
	.align		4
        /*0014*/ 	.word	0xfffffffd
	.align		4
        /*0018*/ 	.word	0x00000000
	.align		4
        /*001c*/ 	.word	0xfffffffc


//--------------------- .text._Z10prefix_sumPKfPfi --------------------------
	.section	.text._Z10prefix_sumPKfPfi,"ax",@progbits
	.align	128
        .global         _Z10prefix_sumPKfPfi
        .type           _Z10prefix_sumPKfPfi,@function
        .size           _Z10prefix_sumPKfPfi,(.L_x_6 - _Z10prefix_sumPKfPfi)
        .other          _Z10prefix_sumPKfPfi,@"STO_CUDA_ENTRY STV_DEFAULT"
_Z10prefix_sumPKfPfi:
.text._Z10prefix_sumPKfPfi:
[----:B------:R-:W-:Y:S01]  /*0000*/  LDC R1, c[0x0][0x37c] ;  /* 0x0000df00ff017b82 */ /* 0x000fe20000000800 */
[----:B------:R-:W0:Y:S01]  /*0010*/  S2R R0, SR_CTAID.X ;  /* 0x0000000000007919 */ /* 0x000e220000002500 */
[----:B------:R-:W1:Y:S06]  /*0020*/  LDCU UR4, c[0x0][0x360] ;  /* 0x00006c00ff0477ac */ /* 0x000e6c0008000800 */
[----:B------:R-:W0:Y:S01]  /*0030*/  LDC R5, c[0x0][0x390] ;  /* 0x0000e400ff057b82 */ /* 0x000e220000000800 */
[----:B------:R-:W2:Y:S01]  /*0040*/  S2R R11, SR_TID.X ;  /* 0x00000000000b7919 */ /* 0x000ea20000002100 */
[----:B-1----:R-:W-:-:S06]  /*0050*/  UIADD3 UR5, UPT, UPT, -UR4, URZ, URZ ;  /* 0x000000ff04057290 */ /* 0x002fcc000fffe1ff */
[C---:B0-----:R-:W-:Y:S02]  /*0060*/  IMAD R2, R0.reuse, UR5, R5 ;  /* 0x0000000500027c24 */ /* 0x041fe4000f8e0205 */
[----:B--2---:R-:W-:-:S03]  /*0070*/  IMAD R0, R0, UR4, R11 ;  /* 0x0000000400007c24 */ /* 0x004fc6000f8e020b */
[----:B------:R-:W-:Y:S01]  /*0080*/  VIMNMX.RELU R2, PT, PT, R2, 0x100, PT ;  /* 0x0000010002027848 */ /* 0x000fe20003fe1100 */
[----:B------:R-:W-:-:S06]  /*0090*/  UMOV UR4, 0x1 ;  /* 0x0000000100047882 */ /* 0x000fcc0000000000 */
.L_x_0:
[----:B------:R-:W-:Y:S01]  /*00a0*/  ISETP.LE.AND P0, PT, R2, UR4, PT ;  /* 0x0000000402007c0c */ /* 0x000fe2000bf03270 */
[----:B------:R-:W-:Y:S01]  /*00b0*/  UMOV UR6, UR4 ;  /* 0x0000000400067c82 */ /* 0x000fe20008000000 */
[----:B------:R-:W-:-:S11]  /*00c0*/  USHF.L.U32 UR4, UR4, 0x1, URZ ;  /* 0x0000000104047899 */ /* 0x000fd600080006ff */
[----:B------:R-:W-:Y:S05]  /*00d0*/  @!P0 BRA `(.L_x_0) ;  /* 0xfffffffc00f08947 */ /* 0x000fea000383ffff */
[----:B------:R-:W0:Y:S01]  /*00e0*/  LDC.64 R2, c[0x0][0x380] ;  /* 0x0000e000ff027b82 */ /* 0x000e220000000a00 */
[----:B------:R-:W1:Y:S01]  /*00f0*/  LDCU.64 UR8, c[0x0][0x358] ;  /* 0x00006b00ff0877ac */ /* 0x000e620008000a00 */
[C---:B------:R-:W-:Y:S01]  /*0100*/  ISETP.GE.AND P0, PT, R0.reuse, R5, PT ;  /* 0x000000050000720c */ /* 0x040fe20003f06270 */
[----:B0-----:R-:W-:-:S12]  /*0110*/  IMAD.WIDE R2, R0, 0x4, R2 ;  /* 0x0000000400027825 */ /* 0x001fd800078e0202 */
[----:B-1----:R-:W2:Y:S01]  /*0120*/  @!P0 LDG.E R5, desc[UR8][R2.64] ;  /* 0x0000000802058981 */ /* 0x002ea2000c1e1900 */
[----:B------:R-:W0:Y:S01]  /*0130*/  S2UR UR5, SR_CgaCtaId ;  /* 0x00000000000579c3 */ /* 0x000e220000008800 */
[----:B------:R-:W-:Y:S01]  /*0140*/  UMOV UR4, 0x400 ;  /* 0x0000040000047882 */ /* 0x000fe20000000000 */
[----:B------:R-:W-:Y:S02]  /*0150*/  UISETP.GE.U32.AND UP0, UPT, UR6, 0x2, UPT ;  /* 0x000000020600788c */ /* 0x000fe4000bf06070 */
[----:B0-----:R-:W-:-:S06]  /*0160*/  ULEA UR4, UR5, UR4, 0x18 ;  /* 0x0000000405047291 */ /* 0x001fcc000f8ec0ff */
[----:B------:R-:W-:-:S05]  /*0170*/  LEA R6, R11, UR4, 0x2 ;  /* 0x000000040b067c11 */ /* 0x000fca000f8e10ff */
[----:B--2---:R0:W-:Y:S04]  /*0180*/  @!P0 STS [R6], R5 ;  /* 0x0000000506008388 */ /* 0x0041e80000000800 */
[----:B------:R0:W-:Y:S01]  /*0190*/  @P0 STS [R6], RZ ;  /* 0x000000ff06000388 */ /* 0x0001e20000000800 */
[----:B------:R-:W-:Y:S06]  /*01a0*/  BAR.SYNC.DEFER_BLOCKING 0x0 ;  /* 0x0000000000007b1d */ /* 0x000fec0000010000 */
[----:B------:R-:W-:Y:S05]  /*01b0*/  BRA.U !UP0, `(.L_x_1) ;  /* 0x0000000108407547 */ /* 0x000fea000b800000 */
[----:B------:R-:W-:Y:S01]  /*01c0*/  LEA R4, R11, 0x2, 0x1 ;  /* 0x000000020b047811 */ /* 0x000fe200078e08ff */
[----:B0-----:R-:W-:Y:S01]  /*01d0*/  IMAD.MOV.U32 R5, RZ, RZ, 0x1 ;  /* 0x00000001ff057424 */ /* 0x001fe200078e00ff */
[----:B------:R-:W-:-:S12]  /*01e0*/  USHF.R.U32.HI UR5, URZ, 0x1, UR6 ;  /* 0x00000001ff057899 */ /* 0x000fd80008011606 */
.L_x_2:
[----:B------:R-:W-:-:S05]  /*01f0*/  IMAD R8, R4, R5, RZ ;  /* 0x0000000504087224 */ /* 0x000fca00078e02ff */
[----:B------:R-:W-:-:S13]  /*0200*/  ISETP.GT.AND P0, PT, R8, UR6, PT ;  /* 0x0000000608007c0c */ /* 0x000fda000bf04270 */
[----:B------:R-:W-:-:S05]  /*0210*/  @!P0 IMAD.IADD R7, R8, 0x1, -R5 ;  /* 0x0000000108078824 */ /* 0x000fca00078e0a05 */
[----:B------:R-:W-:-:S05]  /*0220*/  @!P0 LEA R8, R7, UR4, 0x2 ;  /* 0x0000000407088c11 */ /* 0x000fca000f8e10ff */
[C---:B------:R-:W-:Y:S02]  /*0230*/  @!P0 IMAD R7, R5.reuse, 0x4, R8 ;  /* 0x0000000405078824 */ /* 0x040fe400078e0208 */
[----:B------:R-:W-:Y:S01]  /*0240*/  @!P0 LDS R8, [R8+-0x4] ;  /* 0xfffffc0008088984 */ /* 0x000fe20000000800 */
[----:B------:R-:W-:-:S03]  /*0250*/  IMAD.SHL.U32 R5, R5, 0x2, RZ ;  /* 0x0000000205057824 */ /* 0x000fc600078e00ff */
[----:B------:R-:W0:Y:S02]  /*0260*/  @!P0 LDS R9, [R7+-0x4] ;  /* 0xfffffc0007098984 */ /* 0x000e240000000800 */
[----:B0-----:R-:W-:-:S05]  /*0270*/  @!P0 FADD R10, R8, R9 ;  /* 0x00000009080a8221 */ /* 0x001fca0000000000 */
[----:B------:R1:W-:Y:S01]  /*0280*/  @!P0 STS [R7+-0x4], R10 ;  /* 0xfffffc0a07008388 */ /* 0x0003e20000000800 */
[----:B------:R-:W-:Y:S01]  /*0290*/  BAR.SYNC.DEFER_BLOCKING 0x0 ;  /* 0x0000000000007b1d */ /* 0x000fe20000010000 */
[----:B------:R-:W-:-:S13]  /*02a0*/  ISETP.GT.AND P0, PT, R5, UR5, PT ;  /* 0x0000000505007c0c */ /* 0x000fda000bf04270 */
[----:B-1----:R-:W-:Y:S05]  /*02b0*/  @!P0 BRA `(.L_x_2) ;  /* 0xfffffffc00cc8947 */ /* 0x002fea000383ffff */
.L_x_1:
[----:B------:R-:W-:Y:S02]  /*02c0*/  UIADD3 UR5, UPT, UPT, UR6, -0x1, URZ ;  /* 0xffffffff06057890 */ /* 0x000fe4000fffe0ff */
[----:B------:R-:W-:-:S04]  /*02d0*/  UISETP.GE.AND UP0, UPT, UR6, 0x2, UPT ;  /* 0x000000020600788c */ /* 0x000fc8000bf06270 */
[----:B------:R-:W-:-:S13]  /*02e0*/  ISETP.NE.AND P0, PT, R11, UR5, PT ;  /* 0x000000050b007c0c */ /* 0x000fda000bf05270 */
[----:B------:R1:W-:Y:S01]  /*02f0*/  @!P0 STS [R6], RZ ;  /* 0x000000ff06008388 */ /* 0x0003e20000000800 */
[----:B------:R-:W-:Y:S06]  /*0300*/  BAR.SYNC.DEFER_BLOCKING 0x0 ;  /* 0x0000000000007b1d */ /* 0x000fec0000010000 */
[----:B------:R-:W-:Y:S05]  /*0310*/  BRA.U !UP0, `(.L_x_3) ;  /* 0x0000000108447547 */ /* 0x000fea000b800000 */
[----:B------:R-:W-:Y:S02]  /*0320*/  LEA R11, R11, 0x2, 0x1 ;  /* 0x000000020b0b7811 */ /* 0x000fe400078e08ff */
[----:B------:R-:W-:-:S07]  /*0330*/  MOV R4, UR6 ;  /* 0x0000000600047c02 */ /* 0x000fce0008000f00 */
.L_x_4:
[----:B------:R-:W-:-:S05]  /*0340*/  SHF.R.U32.HI R12, RZ, 0x1, R4 ;  /* 0x00000001ff0c7819 */ /* 0x000fca0000011604 */
[----:B0-----:R-:W-:-:S05]  /*0350*/  IMAD R5, R11, R12, RZ ;  /* 0x0000000c0b057224 */ /* 0x001fca00078e02ff */
[----:B------:R-:W-:-:S13]  /*0360*/  ISETP.GT.AND P0, PT, R5, UR6, PT ;  /* 0x0000000605007c0c */ /* 0x000fda000bf04270 */
[----:B------:R-:W-:-:S05]  /*0370*/  @!P0 IMAD.IADD R5, R5, 0x1, -R12 ;  /* 0x0000000105058824 */ /* 0x000fca00078e0a0c */
[----:B------:R-:W-:-:S05]  /*0380*/  @!P0 LEA R5, R5, UR4, 0x2 ;  /* 0x0000000405058c11 */ /* 0x000fca000f8e10ff */
[----:B------:R-:W-:Y:S01]  /*0390*/  @!P0 IMAD R8, R12, 0x4, R5 ;  /* 0x000000040c088824 */ /* 0x000fe200078e0205 */
[----:B------:R-:W-:Y:S04]  /*03a0*/  @!P0 LDS R7, [R5+-0x4] ;  /* 0xfffffc0005078984 */ /* 0x000fe80000000800 */
[----:B------:R-:W0:Y:S02]  /*03b0*/  @!P0 LDS R10, [R8+-0x4] ;  /* 0xfffffc00080a8984 */ /* 0x000e240000000800 */
[----:B0-----:R-:W-:Y:S02]  /*03c0*/  @!P0 FADD R7, R7, R10 ;  /* 0x0000000a07078221 */ /* 0x001fe40000000000 */
[----:B------:R2:W-:Y:S04]  /*03d0*/  @!P0 STS [R5+-0x4], R10 ;  /* 0xfffffc0a05008388 */ /* 0x0005e80000000800 */
[----:B------:R2:W-:Y:S01]  /*03e0*/  @!P0 STS [R8+-0x4], R7 ;  /* 0xfffffc0708008388 */ /* 0x0005e20000000800 */
[----:B------:R-:W-:Y:S01]  /*03f0*/  BAR.SYNC.DEFER_BLOCKING 0x0 ;  /* 0x0000000000007b1d */ /* 0x000fe20000010000 */
[----:B------:R-:W-:-:S02]  /*0400*/  ISETP.GT.U32.AND P0, PT, R4, 0x3, PT ;  /* 0x000000030400780c */ /* 0x000fc40003f04070 */
[----:B------:R-:W-:-:S11]  /*0410*/  MOV R4, R12 ;  /* 0x0000000c00047202 */ /* 0x000fd60000000f00 */
[----:B--2---:R-:W-:Y:S05]  /*0420*/  @P0 BRA `(.L_x_4) ;  /* 0xfffffffc00c40947 */ /* 0x004fea000383ffff */
.L_x_3:
[----:B------:R-:W2:Y:S02]  /*0430*/  LDCU UR4, c[0x0][0x390] ;  /* 0x00007200ff0477ac */ /* 0x000ea40008000800 */
[----:B--2---:R-:W-:-:S13]  /*0440*/  ISETP.GE.AND P0, PT, R0, UR4, PT ;  /* 0x0000000400007c0c */ /* 0x004fda000bf06270 */
[----:B------:R-:W-:Y:S05]  /*0450*/  @P0 EXIT ;  /* 0x000000000000094d */ /* 0x000fea0003800000 */
[----:B------:R-:W2:Y:S01]  /*0460*/  LDG.E R3, desc[UR8][R2.64] ;  /* 0x0000000802037981 */ /* 0x000ea2000c1e1900 */
[----:B0-----:R-:W0:Y:S03]  /*0470*/  LDC.64 R4, c[0x0][0x388] ;  /* 0x0000e200ff047b82 */ /* 0x001e260000000a00 */
[----:B-1----:R-:W2:Y:S01]  /*0480*/  LDS R6, [R6] ;  /* 0x0000000006067984 */ /* 0x002ea20000000800 */
[----:B0-----:R-:W-:-:S04]  /*0490*/  IMAD.WIDE R4, R0, 0x4, R4 ;  /* 0x0000000400047825 */ /* 0x001fc800078e0204 */
[----:B--2---:R-:W-:-:S05]  /*04a0*/  FADD R7, R6, R3 ;  /* 0x0000000306077221 */ /* 0x004fca0000000000 */
[----:B------:R-:W-:Y:S01]  /*04b0*/  STG.E desc[UR8][R4.64], R7 ;  /* 0x0000000704007986 */ /* 0x000fe2000c101908 */
[----:B------:R-:W-:Y:S05]  /*04c0*/  EXIT ;  /* 0x000000000000794d */ /* 0x000fea0003800000 */
.L_x_5:
[----:B------:R-:W-:-:S00]  /*04d0*/  BRA `(.L_x_5) ;  /* 0xfffffffc00fc7947 */ /* 0x000fc0000383ffff */
[----:B------:R-:W-:-:S00]  /*04e0*/  NOP ;  /* 0x0000000000007918 */ /* 0x000fc00000000000 */
        /* <DEDUP_REMOVED lines=9> */
.L_x_6:


//--------------------- .nv.shared._Z10prefix_sumPKfPfi --------------------------
	.section	.nv.shared._Z10prefix_sumPKfPfi,"aw",@nobits
	.sectionflags	@""
	.align	4
.nv.shared._Z10prefix_sumPKfPfi:
	.zero		2048


//--------------------- .nv.shared.reserved.0     --------------------------
	.section	.nv.shared.reserved.0,"aw",@nobits
	.weak		__nv_reservedSMEM_offset_0_alias
	.size		__nv_reservedSMEM_offset_0_alias, 0, 64
	.other		__nv_reservedSMEM_offset_0_alias,@"STO_CUDA_RESERVED_SHARED STV_DEFAULT"
__nv_reservedSMEM_offset_0_alias:
	.zero		0
	.zero		64


//--------------------- .nv.constant0._Z10prefix_sumPKfPfi --------------------------
	.section	.nv.constant0._Z10prefix_sumPKfPfi,"a",@progbits
	.sectionflags	@""
	.align	4
.nv.constant0._Z10prefix_sumPKfPfi:
	.zero		916


//--------------------- SYMBOLS --------------------------

	.type		.nv.reservedSmem.offset0,@object
	.size		.nv.reservedSmem.offset0,0x4
	.type		.nv.reservedSmem.cap,@object
	.size		.nv.reservedSmem.cap,0x4
